//
// Generated by NVIDIA NVVM Compiler
//
// Compiler Build ID: CL-36424714
// Cuda compilation tools, release 13.0, V13.0.88
// Based on NVVM 20.0.0
//

.version 9.0
.target sm_100
.address_size 64

	// .globl	_Z10vector_sumPfS_i
.extern .shared .align 16 .b8 shm[];

.visible .entry _Z10vector_sumPfS_i(
	.param .u64 .ptr .align 1 _Z10vector_sumPfS_i_param_0,
	.param .u64 .ptr .align 1 _Z10vector_sumPfS_i_param_1,
	.param .u32 _Z10vector_sumPfS_i_param_2
)
{
	.reg .pred 	%p<17>;
	.reg .b32 	%r<40>;
	.reg .b32 	%f<33>;
	.reg .b64 	%rd<9>;

	ld.param.u64 	%rd2, [_Z10vector_sumPfS_i_param_0];
	ld.param.u64 	%rd3, [_Z10vector_sumPfS_i_param_1];
	ld.param.u32 	%r9, [_Z10vector_sumPfS_i_param_2];
	mov.u32 	%r1, %tid.x;
	mov.u32 	%r2, %ctaid.x;
	mov.u32 	%r3, %ntid.x;
	mad.lo.s32 	%r39, %r3, %r2, %r1;
	and.b32  	%r5, %r1, 31;
	setp.ge.s32 	%p1, %r39, %r9;
	mov.f32 	%f31, 0f00000000;
	@%p1 bra 	$L__BB0_3;
	mov.u32 	%r10, %nctaid.x;
	mul.lo.s32 	%r6, %r3, %r10;
	cvta.to.global.u64 	%rd1, %rd2;
	mov.f32 	%f31, 0f00000000;
$L__BB0_2:
	mul.wide.s32 	%rd4, %r39, 4;
	add.s64 	%rd5, %rd1, %rd4;
	ld.global.f32 	%f10, [%rd5];
	add.f32 	%f31, %f31, %f10;
	add.s32 	%r39, %r39, %r6;
	setp.lt.s32 	%p2, %r39, %r9;
	@%p2 bra 	$L__BB0_2;
$L__BB0_3:
	mov.b32 	%r11, %f31;
	shfl.sync.down.b32	%r12|%p3, %r11, 16, 31, -1;
	mov.b32 	%f11, %r12;
	add.f32 	%f12, %f31, %f11;
	mov.b32 	%r13, %f12;
	shfl.sync.down.b32	%r14|%p4, %r13, 8, 31, -1;
	mov.b32 	%f13, %r14;
	add.f32 	%f14, %f12, %f13;
	mov.b32 	%r15, %f14;
	shfl.sync.down.b32	%r16|%p5, %r15, 4, 31, -1;
	mov.b32 	%f15, %r16;
	add.f32 	%f16, %f14, %f15;
	mov.b32 	%r17, %f16;
	shfl.sync.down.b32	%r18|%p6, %r17, 2, 31, -1;
	mov.b32 	%f17, %r18;
	add.f32 	%f18, %f16, %f17;
	mov.b32 	%r19, %f18;
	shfl.sync.down.b32	%r20|%p7, %r19, 1, 31, -1;
	mov.b32 	%f19, %r20;
	add.f32 	%f4, %f18, %f19;
	setp.ne.s32 	%p8, %r5, 0;
	@%p8 bra 	$L__BB0_5;
	shr.u32 	%r21, %r1, 3;
	and.b32  	%r22, %r21, 124;
	mov.u32 	%r23, shm;
	add.s32 	%r24, %r23, %r22;
	st.shared.f32 	[%r24], %f4;
$L__BB0_5:
	bar.sync 	0;
	setp.gt.u32 	%p9, %r1, 31;
	@%p9 bra 	$L__BB0_10;
	shr.u32 	%r25, %r3, 5;
	setp.ge.u32 	%p10, %r5, %r25;
	mov.f32 	%f32, 0f00000000;
	@%p10 bra 	$L__BB0_8;
	shl.b32 	%r26, %r5, 2;
	mov.u32 	%r27, shm;
	add.s32 	%r28, %r27, %r26;
	ld.shared.f32 	%f32, [%r28];
$L__BB0_8:
	setp.ne.s32 	%p11, %r5, 0;
	mov.b32 	%r29, %f32;
	shfl.sync.down.b32	%r30|%p12, %r29, 16, 31, -1;
	mov.b32 	%f21, %r30;
	add.f32 	%f22, %f32, %f21;
	mov.b32 	%r31, %f22;
	shfl.sync.down.b32	%r32|%p13, %r31, 8, 31, -1;
	mov.b32 	%f23, %r32;
	add.f32 	%f24, %f22, %f23;
	mov.b32 	%r33, %f24;
	shfl.sync.down.b32	%r34|%p14, %r33, 4, 31, -1;
	mov.b32 	%f25, %r34;
	add.f32 	%f26, %f24, %f25;
	mov.b32 	%r35, %f26;
	shfl.sync.down.b32	%r36|%p15, %r35, 2, 31, -1;
	mov.b32 	%f27, %r36;
	add.f32 	%f28, %f26, %f27;
	mov.b32 	%r37, %f28;
	shfl.sync.down.b32	%r38|%p16, %r37, 1, 31, -1;
	mov.b32 	%f29, %r38;
	add.f32 	%f7, %f28, %f29;
	@%p11 bra 	$L__BB0_10;
	cvta.to.global.u64 	%rd6, %rd3;
	mul.wide.u32 	%rd7, %r2, 4;
	add.s64 	%rd8, %rd6, %rd7;
	st.global.f32 	[%rd8], %f7;
$L__BB0_10:
	ret;

}


// ===== COMPILED SASS (sm_100) =====

	.target	sm_100

	.elftype	@"ET_EXEC"


//--------------------- .note.nv.tkinfo           --------------------------
	.section	.note.nv.tkinfo,"",@"SHT_NOTE"
	.sectionflags	@"SHF_NOTE_NV_TKINFO"
	.tkinfo
        /*0018*/ 	.word	0x00000002
        /*0030*/ 	.string	""
        /*0030*/ 	.string	"ptxas"
        /*0030*/ 	.string	"Cuda compilation tools, release 13.0, V13.0.88"
        /*0030*/ 	.string	"Build cuda_13.0.r13.0/compiler.36424714_0"
        /*0030*/ 	.string	"-arch sm_100 -m 64 "



//--------------------- .note.nv.cuinfo           --------------------------
	.section	.note.nv.cuinfo,"",@"SHT_NOTE"
	.sectionflags	@"SHF_NOTE_NV_CUINFO"
        /*0018*/ 	.short	0x0002
        /*001a*/ 	.short	0x0064
        /*001c*/ 	.short	0x0082
	.zero		2


//--------------------- .nv.info                  --------------------------
	.section	.nv.info,"",@"SHT_CUDA_INFO"
	.align	4


	//----- nvinfo : EIATTR_REGCOUNT
	.align		4
        /*0000*/ 	.byte	0x04, 0x2f
        /*0002*/ 	.short	(.L_1 - .L_0)
	.align		4
.L_0:
        /*0004*/ 	.word	index@(_Z10vector_sumPfS_i)
        /*0008*/ 	.word	0x0000000e


	//----- nvinfo : EIATTR_FRAME_SIZE
	.align		4
.L_1:
        /*000c*/ 	.byte	0x04, 0x11
        /*000e*/ 	.short	(.L_3 - .L_2)
	.align		4
.L_2:
        /*0010*/ 	.word	index@(_Z10vector_sumPfS_i)
        /*0014*/ 	.word	0x00000000


	//----- nvinfo : EIATTR_MIN_STACK_SIZE
	.align		4
.L_3:
        /*0018*/ 	.byte	0x04, 0x12
        /*001a*/ 	.short	(.L_5 - .L_4)
	.align		4
.L_4:
        /*001c*/ 	.word	index@(_Z10vector_sumPfS_i)
        /*0020*/ 	.word	0x00000000
.L_5:


//--------------------- .nv.compat                --------------------------
	.section	.nv.compat,"",@"SHT_CUDA_COMPAT_INFO"
	.align	4
        /*0000*/ 	.byte	0x02, 0x09, 0x00, 0x00, 0x02, 0x02, 0x01, 0x00, 0x02, 0x05, 0x05, 0x00, 0x03, 0x07, 0x01, 0x01
        /*0010*/ 	.byte	0x02, 0x03, 0x00, 0x00, 0x02, 0x06, 0x01, 0x00, 0x04, 0x0b, 0x08, 0x00, 0x09, 0x00, 0x00, 0x00
        /*0020*/ 	.byte	0x00, 0x00, 0x00, 0x00


//--------------------- .nv.info._Z10vector_sumPfS_i --------------------------
	.section	.nv.info._Z10vector_sumPfS_i,"",@"SHT_CUDA_INFO"
	.sectionflags	@""
	.align	4


	//----- nvinfo : EIATTR_CUDA_API_VERSION
	.align		4
        /*0000*/ 	.byte	0x04, 0x37
        /*0002*/ 	.short	(.L_7 - .L_6)
.L_6:
        /*0004*/ 	.word	0x00000082


	//----- nvinfo : EIATTR_KPARAM_INFO
	.align		4
.L_7:
        /*0008*/ 	.byte	0x04, 0x17
        /*000a*/ 	.short	(.L_9 - .L_8)
.L_8:
        /*000c*/ 	.word	0x00000000
        /*0010*/ 	.short	0x0002
        /*0012*/ 	.short	0x0010
        /*0014*/ 	.byte	0x00, 0xf0, 0x11, 0x00


	//----- nvinfo : EIATTR_KPARAM_INFO
	.align		4
.L_9:
        /*0018*/ 	.byte	0x04, 0x17
        /*001a*/ 	.short	(.L_11 - .L_10)
.L_10:
        /*001c*/ 	.word	0x00000000
        /*0020*/ 	.short	0x0001
        /*0022*/ 	.short	0x0008
        /*0024*/ 	.byte	0x00, 0xf5, 0x21, 0x00


	//----- nvinfo : EIATTR_KPARAM_INFO
	.align		4
.L_11:
        /*0028*/ 	.byte	0x04, 0x17
        /*002a*/ 	.short	(.L_13 - .L_12)
.L_12:
        /*002c*/ 	.word	0x00000000
        /*0030*/ 	.short	0x0000
        /*0032*/ 	.short	0x0000
        /*0034*/ 	.byte	0x00, 0xf5, 0x21, 0x00


	//----- nvinfo : EIATTR_SPARSE_MMA_MASK
	.align		4
.L_13:
        /*0038*/ 	.byte	0x03, 0x50
        /*003a*/ 	.short	0x0000


	//----- nvinfo : EIATTR_MAXREG_COUNT
	.align		4
        /*003c*/ 	.byte	0x03, 0x1b
        /*003e*/ 	.short	0x00ff


	//----- nvinfo : EIATTR_NUM_BARRIERS
	.align		4
        /*0040*/ 	.byte	0x02, 0x4c
        /*0042*/ 	.byte	0x01
	.zero		1


	//----- nvinfo : EIATTR_MERCURY_ISA_VERSION
	.align		4
        /*0044*/ 	.byte	0x03, 0x5f
        /*0046*/ 	.short	0x0101


	//----- nvinfo : EIATTR_COOP_GROUP_MASK_REGIDS
	.align		4
        /*0048*/ 	.byte	0x04, 0x29
        /*004a*/ 	.short	(.L_15 - .L_14)


	//   ....[0]....
.L_14:
        /*004c*/ 	.word	0xffffffff


	//   ....[1]....
        /*0050*/ 	.word	0xffffffff


	//   ....[2]....
        /*0054*/ 	.word	0xffffffff


	//   ....[3]....
        /*0058*/ 	.word	0xffffffff


	//   ....[4]....
        /*005c*/ 	.word	0xffffffff


	//   ....[5]....
        /*0060*/ 	.word	0xffffffff


	//   ....[6]....
        /*0064*/ 	.word	0xffffffff


	//   ....[7]....
        /*0068*/ 	.word	0xffffffff


	//   ....[8]....
        /*006c*/ 	.word	0xffffffff


	//   ....[9]....
        /*0070*/ 	.word	0xffffffff


	//----- nvinfo : EIATTR_COOP_GROUP_INSTR_OFFSETS
	.align		4
.L_15:
        /*0074*/ 	.byte	0x04, 0x28
        /*0076*/ 	.short	(.L_17 - .L_16)


	//   ....[0]....
.L_16:
        /*0078*/ 	.word	0x00000170


	//   ....[1]....
        /*007c*/ 	.word	0x000001a0


	//   ....[2]....
        /*0080*/ 	.word	0x000001d0


	//   ....[3]....
        /*0084*/ 	.word	0x00000240


	//   ....[4]....
        /*0088*/ 	.word	0x00000280


	//   ....[5]....
        /*008c*/ 	.word	0x00000350


	//   ....[6]....
        /*0090*/ 	.word	0x00000370


	//   ....[7]....
        /*0094*/ 	.word	0x00000390


	//   ....[8]....
        /*0098*/ 	.word	0x000003b0


	//   ....[9]....
        /*009c*/ 	.word	0x000003d0


	//----- nvinfo : EIATTR_VRC_CTA_INIT_COUNT
	.align		4
.L_17:
        /*00a0*/ 	.byte	0x02, 0x4a
	.zero		1
	.zero		1


	//----- nvinfo : EIATTR_EXIT_INSTR_OFFSETS
	.align		4
        /*00a4*/ 	.byte	0x04, 0x1c
        /*00a6*/ 	.short	(.L_19 - .L_18)


	//   ....[0]....
.L_18:
        /*00a8*/ 	.word	0x000002c0


	//   ....[1]....
        /*00ac*/ 	.word	0x000003e0


	//   ....[2]....
        /*00b0*/ 	.word	0x00000430


	//----- nvinfo : EIATTR_CRS_STACK_SIZE
	.align		4
.L_19:
        /*00b4*/ 	.byte	0x04, 0x1e
        /*00b6*/ 	.short	(.L_21 - .L_20)
.L_20:
        /*00b8*/ 	.word	0x00000000


	//----- nvinfo : EIATTR_CBANK_PARAM_SIZE
	.align		4
.L_21:
        /*00bc*/ 	.byte	0x03, 0x19
        /*00be*/ 	.short	0x0014


	//----- nvinfo : EIATTR_PARAM_CBANK
	.align		4
        /*00c0*/ 	.byte	0x04, 0x0a
        /*00c2*/ 	.short	(.L_23 - .L_22)
	.align		4
.L_22:
        /*00c4*/ 	.word	index@(.nv.constant0._Z10vector_sumPfS_i)
        /*00c8*/ 	.short	0x0380
        /*00ca*/ 	.short	0x0014


	//----- nvinfo : EIATTR_SW_WAR
	.align		4
.L_23:
        /*00cc*/ 	.byte	0x04, 0x36
        /*00ce*/ 	.short	(.L_25 - .L_24)
.L_24:
        /*00d0*/ 	.word	0x00000008
.L_25:


//--------------------- .nv.callgraph             --------------------------
	.section	.nv.callgraph,"",@"SHT_CUDA_CALLGRAPH"
	.align	4
	.sectionentsize	8
	.align		4
        /*0000*/ 	.word	0x00000000
	.align		4
        /*0004*/ 	.word	0xffffffff
	.align		4
        /*0008*/ 	.word	0x00000000
	.align		4
        /*000c*/ 	.word	0xfffffffe
	.align		4
        /*0010*/ 	.word	0x00000000
	.align		4
        /*0014*/ 	.word	0xfffffffd
	.align		4
        /*0018*/ 	.word	0x00000000
	.align		4
        /*001c*/ 	.word	0xfffffffc


//--------------------- .text._Z10vector_sumPfS_i --------------------------
	.section	.text._Z10vector_sumPfS_i,"ax",@progbits
	.align	128
        .global         _Z10vector_sumPfS_i
        .type           _Z10vector_sumPfS_i,@function
        .size           _Z10vector_sumPfS_i,(.L_x_4 - _Z10vector_sumPfS_i)
        .other          _Z10vector_sumPfS_i,@"STO_CUDA_ENTRY STV_DEFAULT"
_Z10vector_sumPfS_i:
.text._Z10vector_sumPfS_i:
[----:B------:R-:W-:Y:S01]  /*0000*/  LDC R1, c[0x0][0x37c] ;  /* 0x0000df00ff017b82 */ /* 0x000fe20000000800 */
[----:B------:R-:W0:Y:S01]  /*0010*/  S2R R11, SR_TID.X ;  /* 0x00000000000b7919 */ /* 0x000e220000002100 */
[----:B------:R-:W0:Y:S01]  /*0020*/  LDCU UR5, c[0x0][0x360] ;  /* 0x00006c00ff0577ac */ /* 0x000e220008000800 */
[----:B------:R-:W-:Y:S01]  /*0030*/  BSSY.RECONVERGENT B0, `(.L_x_0) ;  /* 0x0000013000007945 */ /* 0x000fe20003800200 */
[----:B------:R-:W-:Y:S01]  /*0040*/  HFMA2 R6, -RZ, RZ, 0, 0 ;  /* 0x00000000ff067431 */ /* 0x000fe200000001ff */
[----:B------:R-:W0:Y:S01]  /*0050*/  S2R R0, SR_CTAID.X ;  /* 0x0000000000007919 */ /* 0x000e220000002500 */
[----:B------:R-:W1:Y:S01]  /*0060*/  LDCU UR4, c[0x0][0x390] ;  /* 0x00007200ff0477ac */ /* 0x000e620008000800 */
[----:B------:R-:W2:Y:S01]  /*0070*/  LDCU.64 UR6, c[0x0][0x358] ;  /* 0x00006b00ff0677ac */ /* 0x000ea20008000a00 */
[----:B0-----:R-:W-:-:S05]  /*0080*/  IMAD R2, R0, UR5, R11 ;  /* 0x0000000500027c24 */ /* 0x001fca000f8e020b */
[----:B-1----:R-:W-:-:S13]  /*0090*/  ISETP.GE.AND P0, PT, R2, UR4, PT ;  /* 0x0000000402007c0c */ /* 0x002fda000bf06270 */
[----:B--2---:R-:W-:Y:S05]  /*00a0*/  @P0 BRA `(.L_x_1) ;  /* 0x00000000002c0947 */ /* 0x004fea0003800000 */
[----:B------:R-:W0:Y:S01]  /*00b0*/  LDC R8, c[0x0][0x370] ;  /* 0x0000dc00ff087b82 */ /* 0x000e220000000800 */
[----:B------:R-:W-:Y:S01]  /*00c0*/  MOV R7, R2 ;  /* 0x0000000200077202 */ /* 0x000fe20000000f00 */
[----:B------:R-:W-:-:S06]  /*00d0*/  IMAD.MOV.U32 R6, RZ, RZ, RZ ;  /* 0x000000ffff067224 */ /* 0x000fcc00078e00ff */
[----:B------:R-:W1:Y:S01]  /*00e0*/  LDC.64 R4, c[0x0][0x380] ;  /* 0x0000e000ff047b82 */ /* 0x000e620000000a00 */
[----:B0-----:R-:W-:-:S07]  /*00f0*/  IMAD R8, R8, UR5, RZ ;  /* 0x0000000508087c24 */ /* 0x001fce000f8e02ff */
.L_x_2:
[----:B-1----:R-:W-:-:S06]  /*0100*/  IMAD.WIDE R2, R7, 0x4, R4 ;  /* 0x0000000407027825 */ /* 0x002fcc00078e0204 */
[----:B------:R-:W2:Y:S01]  /*0110*/  LDG.E R3, desc[UR6][R2.64] ;  /* 0x0000000602037981 */ /* 0x000ea2000c1e1900 */
[----:B------:R-:W-:-:S04]  /*0120*/  IADD3 R7, PT, PT, R8, R7, RZ ;  /* 0x0000000708077210 */ /* 0x000fc80007ffe0ff */
[----:B------:R-:W-:Y:S01]  /*0130*/  ISETP.GE.AND P0, PT, R7, UR4, PT ;  /* 0x0000000407007c0c */ /* 0x000fe2000bf06270 */
[----:B--2---:R-:W-:-:S12]  /*0140*/  FADD R6, R3, R6 ;  /* 0x0000000603067221 */ /* 0x004fd80000000000 */
[----:B------:R-:W-:Y:S05]  /*0150*/  @!P0 BRA `(.L_x_2) ;  /* 0xfffffffc00e88947 */ /* 0x000fea000383ffff */
.L_x_1:
[----:B------:R-:W-:Y:S05]  /*0160*/  BSYNC.RECONVERGENT B0 ;  /* 0x0000000000007941 */ /* 0x000fea0003800200 */
.L_x_0:
[----:B------:R-:W0:Y:S01]  /*0170*/  SHFL.DOWN PT, R3, R6, 0x10, 0x1f ;  /* 0x0a001f0006037f89 */ /* 0x000e2200000e0000 */
[----:B------:R-:W-:Y:S01]  /*0180*/  ISETP.GT.U32.AND P1, PT, R11, 0x1f, PT ;  /* 0x0000001f0b00780c */ /* 0x000fe20003f24070 */
[----:B0-----:R-:W-:-:S05]  /*0190*/  FADD R3, R3, R6 ;  /* 0x0000000603037221 */ /* 0x001fca0000000000 */
[----:B------:R-:W0:Y:S02]  /*01a0*/  SHFL.DOWN PT, R2, R3, 0x8, 0x1f ;  /* 0x09001f0003027f89 */ /* 0x000e2400000e0000 */
[----:B0-----:R-:W-:Y:S01]  /*01b0*/  FADD R4, R3, R2 ;  /* 0x0000000203047221 */ /* 0x001fe20000000000 */
[----:B------:R-:W-:-:S04]  /*01c0*/  LOP3.LUT R2, R11, 0x1f, RZ, 0xc0, !PT ;  /* 0x0000001f0b027812 */ /* 0x000fc800078ec0ff */
[----:B------:R-:W0:Y:S01]  /*01d0*/  SHFL.DOWN PT, R5, R4, 0x4, 0x1f ;  /* 0x08801f0004057f89 */ /* 0x000e2200000e0000 */
[----:B------:R-:W-:-:S13]  /*01e0*/  ISETP.NE.AND P0, PT, R2, RZ, PT ;  /* 0x000000ff0200720c */ /* 0x000fda0003f05270 */
[----:B------:R-:W1:Y:S01]  /*01f0*/  @!P0 S2R R9, SR_CgaCtaId ;  /* 0x0000000000098919 */ /* 0x000e620000008800 */
[----:B------:R-:W-:Y:S02]  /*0200*/  @!P0 MOV R6, 0x400 ;  /* 0x0000040000068802 */ /* 0x000fe40000000f00 */
[----:B------:R-:W-:-:S04]  /*0210*/  @!P0 SHF.R.U32.HI R3, RZ, 0x3, R11 ;  /* 0x00000003ff038819 */ /* 0x000fc8000001160b */
[----:B------:R-:W-:Y:S01]  /*0220*/  @!P0 LOP3.LUT R3, R3, 0x7c, RZ, 0xc0, !PT ;  /* 0x0000007c03038812 */ /* 0x000fe200078ec0ff */
[----:B0-----:R-:W-:-:S05]  /*0230*/  FADD R5, R4, R5 ;  /* 0x0000000504057221 */ /* 0x001fca0000000000 */
[----:B------:R-:W0:Y:S01]  /*0240*/  SHFL.DOWN PT, R8, R5, 0x2, 0x1f ;  /* 0x08401f0005087f89 */ /* 0x000e2200000e0000 */
[----:B-1----:R-:W-:-:S05]  /*0250*/  @!P0 LEA R6, R9, R6, 0x18 ;  /* 0x0000000609068211 */ /* 0x002fca00078ec0ff */
[----:B------:R-:W-:Y:S02]  /*0260*/  @!P0 IMAD.IADD R3, R3, 0x1, R6 ;  /* 0x0000000103038824 */ /* 0x000fe400078e0206 */
[----:B0-----:R-:W-:-:S05]  /*0270*/  FADD R8, R5, R8 ;  /* 0x0000000805087221 */ /* 0x001fca0000000000 */
[----:B------:R-:W0:Y:S02]  /*0280*/  SHFL.DOWN PT, R7, R8, 0x1, 0x1f ;  /* 0x08201f0008077f89 */ /* 0x000e2400000e0000 */
[----:B0-----:R-:W-:-:S05]  /*0290*/  FADD R4, R8, R7 ;  /* 0x0000000708047221 */ /* 0x001fca0000000000 */
[----:B------:R0:W-:Y:S01]  /*02a0*/  @!P0 STS [R3], R4 ;  /* 0x0000000403008388 */ /* 0x0001e20000000800 */
[----:B------:R-:W-:Y:S06]  /*02b0*/  BAR.SYNC.DEFER_BLOCKING 0x0 ;  /* 0x0000000000007b1d */ /* 0x000fec0000010000 */
[----:B------:R-:W-:Y:S05]  /*02c0*/  @P1 EXIT ;  /* 0x000000000000194d */ /* 0x000fea0003800000 */
[----:B------:R-:W-:-:S06]  /*02d0*/  USHF.R.U32.HI UR4, URZ, 0x5, UR5 ;  /* 0x00000005ff047899 */ /* 0x000fcc0008011605 */
[----:B------:R-:W-:-:S13]  /*02e0*/  ISETP.GE.U32.AND P1, PT, R2, UR4, PT ;  /* 0x0000000402007c0c */ /* 0x000fda000bf26070 */
[----:B0-----:R-:W0:Y:S01]  /*02f0*/  @!P1 S2R R4, SR_CgaCtaId ;  /* 0x0000000000049919 */ /* 0x001e220000008800 */
[----:B------:R-:W-:-:S04]  /*0300*/  @!P1 MOV R3, 0x400 ;  /* 0x0000040000039802 */ /* 0x000fc80000000f00 */
[----:B0-----:R-:W-:Y:S02]  /*0310*/  @!P1 LEA R5, R4, R3, 0x18 ;  /* 0x0000000304059211 */ /* 0x001fe400078ec0ff */
[----:B------:R-:W-:Y:S02]  /*0320*/  MOV R3, RZ ;  /* 0x000000ff00037202 */ /* 0x000fe40000000f00 */
[----:B------:R-:W-:-:S05]  /*0330*/  @!P1 LEA R2, R2, R5, 0x2 ;  /* 0x0000000502029211 */ /* 0x000fca00078e10ff */
[----:B------:R-:W0:Y:S04]  /*0340*/  @!P1 LDS R3, [R2] ;  /* 0x0000000002039984 */ /* 0x000e280000000800 */
[----:B0-----:R-:W0:Y:S02]  /*0350*/  SHFL.DOWN PT, R4, R3, 0x10, 0x1f ;  /* 0x0a001f0003047f89 */ /* 0x001e2400000e0000 */
[----:B0-----:R-:W-:-:S05]  /*0360*/  FADD R4, R4, R3 ;  /* 0x0000000304047221 */ /* 0x001fca0000000000 */
[----:B------:R-:W0:Y:S02]  /*0370*/  SHFL.DOWN PT, R5, R4, 0x8, 0x1f ;  /* 0x09001f0004057f89 */ /* 0x000e2400000e0000 */
[----:B0-----:R-:W-:-:S05]  /*0380*/  FADD R5, R4, R5 ;  /* 0x0000000504057221 */ /* 0x001fca0000000000 */
[----:B------:R-:W0:Y:S02]  /*0390*/  SHFL.DOWN PT, R6, R5, 0x4, 0x1f ;  /* 0x08801f0005067f89 */ /* 0x000e2400000e0000 */
[----:B0-----:R-:W-:-:S05]  /*03a0*/  FADD R6, R5, R6 ;  /* 0x0000000605067221 */ /* 0x001fca0000000000 */
[----:B------:R-:W0:Y:S02]  /*03b0*/  SHFL.DOWN PT, R7, R6, 0x2, 0x1f ;  /* 0x08401f0006077f89 */ /* 0x000e2400000e0000 */
[----:B0-----:R-:W-:-:S05]  /*03c0*/  FADD R7, R6, R7 ;  /* 0x0000000706077221 */ /* 0x001fca0000000000 */
[----:B------:R0:W1:Y:S01]  /*03d0*/  SHFL.DOWN PT, R8, R7, 0x1, 0x1f ;  /* 0x08201f0007087f89 */ /* 0x00006200000e0000 */
[----:B------:R-:W-:Y:S05]  /*03e0*/  @P0 EXIT ;  /* 0x000000000000094d */ /* 0x000fea0003800000 */
[----:B------:R-:W2:Y:S01]  /*03f0*/  LDC.64 R2, c[0x0][0x388] ;  /* 0x0000e200ff027b82 */ /* 0x000ea20000000a00 */
[----:B01----:R-:W-:Y:S01]  /*0400*/  FADD R7, R7, R8 ;  /* 0x0000000807077221 */ /* 0x003fe20000000000 */
[----:B--2---:R-:W-:-:S05]  /*0410*/  IMAD.WIDE.U32 R2, R0, 0x4, R2 ;  /* 0x0000000400027825 */ /* 0x004fca00078e0002 */
[----:B------:R-:W-:Y:S01]  /*0420*/  STG.E desc[UR6][R2.64], R7 ;  /* 0x0000000702007986 */ /* 0x000fe2000c101906 */
[----:B------:R-:W-:Y:S05]  /*0430*/  EXIT ;  /* 0x000000000000794d */ /* 0x000fea0003800000 */
.L_x_3:
[----:B------:R-:W-:-:S00]  /*0440*/  BRA `(.L_x_3) ;  /* 0xfffffffc00fc7947 */ /* 0x000fc0000383ffff */
[----:B------:R-:W-:-:S00]  /*0450*/  NOP ;  /* 0x0000000000007918 */ /* 0x000fc00000000000 */
        /* <DEDUP_REMOVED lines=10> */
.L_x_4:


//--------------------- .nv.shared._Z10vector_sumPfS_i --------------------------
	.section	.nv.shared._Z10vector_sumPfS_i,"aw",@nobits
	.sectionflags	@""
	.align	16
	.zero		1024


//--------------------- .nv.shared.reserved.0     --------------------------
	.section	.nv.shared.reserved.0,"aw",@nobits
	.weak		__nv_reservedSMEM_offset_0_alias
	.size		__nv_reservedSMEM_offset_0_alias, 0, 64
	.other		__nv_reservedSMEM_offset_0_alias,@"STO_CUDA_RESERVED_SHARED STV_DEFAULT"
__nv_reservedSMEM_offset_0_alias:
	.zero		0
	.zero		64


//--------------------- .nv.constant0._Z10vector_sumPfS_i --------------------------
	.section	.nv.constant0._Z10vector_sumPfS_i,"a",@progbits
	.sectionflags	@""
	.align	4
.nv.constant0._Z10vector_sumPfS_i:
	.zero		916


//--------------------- SYMBOLS --------------------------

	.type		.nv.reservedSmem.offset0,@object
	.size		.nv.reservedSmem.offset0,0x4
	.type		.nv.reservedSmem.cap,@object
	.size		.nv.reservedSmem.cap,0x4
